//
// Generated by NVIDIA NVVM Compiler
//
// Compiler Build ID: CL-36424714
// Cuda compilation tools, release 13.0, V13.0.88
// Based on NVVM 20.0.0
//

.version 9.0
.target sm_100
.address_size 64

	// .globl	_Z15localScanKernelPfS_i
// _ZZ15localScanKernelPfS_iE10inputSlice has been demoted

.visible .entry _Z15localScanKernelPfS_i(
	.param .u64 .ptr .align 1 _Z15localScanKernelPfS_i_param_0,
	.param .u64 .ptr .align 1 _Z15localScanKernelPfS_i_param_1,
	.param .u32 _Z15localScanKernelPfS_i_param_2
)
{
	.reg .pred 	%p<12>;
	.reg .b32 	%r<41>;
	.reg .b32 	%f<36>;
	.reg .b64 	%rd<9>;
	// demoted variable
	.shared .align 4 .b8 _ZZ15localScanKernelPfS_iE10inputSlice[256];
	ld.param.u64 	%rd1, [_Z15localScanKernelPfS_i_param_0];
	ld.param.u64 	%rd2, [_Z15localScanKernelPfS_i_param_1];
	cvta.to.global.u64 	%rd3, %rd2;
	mov.u32 	%r1, %tid.x;
	mul.wide.u32 	%rd4, %r1, 4;
	add.s64 	%rd5, %rd3, %rd4;
	ld.global.f32 	%f1, [%rd5];
	shl.b32 	%r11, %r1, 2;
	mov.u32 	%r12, _ZZ15localScanKernelPfS_iE10inputSlice;
	add.s32 	%r2, %r12, %r11;
	st.shared.f32 	[%r2], %f1;
	bar.sync 	0;
	shl.b32 	%r3, %r1, 1;
	mov.u32 	%r4, %ntid.x;
	setp.ge.u32 	%p1, %r3, %r4;
	@%p1 bra 	$L__BB0_2;
	shl.b32 	%r13, %r3, 2;
	sub.s32 	%r15, %r12, %r13;
	ld.shared.f32 	%f2, [%r15+248];
	ld.shared.f32 	%f3, [%r15+252];
	add.f32 	%f4, %f2, %f3;
	st.shared.f32 	[%r15+252], %f4;
$L__BB0_2:
	bar.sync 	0;
	setp.ge.u32 	%p2, %r11, %r4;
	@%p2 bra 	$L__BB0_4;
	shl.b32 	%r16, %r11, 2;
	sub.s32 	%r18, %r12, %r16;
	ld.shared.f32 	%f5, [%r18+244];
	ld.shared.f32 	%f6, [%r18+252];
	add.f32 	%f7, %f5, %f6;
	st.shared.f32 	[%r18+252], %f7;
$L__BB0_4:
	bar.sync 	0;
	shl.b32 	%r6, %r1, 3;
	setp.ge.u32 	%p3, %r6, %r4;
	@%p3 bra 	$L__BB0_6;
	shl.b32 	%r19, %r6, 2;
	sub.s32 	%r21, %r12, %r19;
	ld.shared.f32 	%f8, [%r21+236];
	ld.shared.f32 	%f9, [%r21+252];
	add.f32 	%f10, %f8, %f9;
	st.shared.f32 	[%r21+252], %f10;
$L__BB0_6:
	bar.sync 	0;
	shl.b32 	%r7, %r1, 4;
	setp.ge.u32 	%p4, %r7, %r4;
	@%p4 bra 	$L__BB0_8;
	shl.b32 	%r22, %r7, 2;
	sub.s32 	%r24, %r12, %r22;
	ld.shared.f32 	%f11, [%r24+220];
	ld.shared.f32 	%f12, [%r24+252];
	add.f32 	%f13, %f11, %f12;
	st.shared.f32 	[%r24+252], %f13;
$L__BB0_8:
	bar.sync 	0;
	shl.b32 	%r8, %r1, 5;
	setp.ge.u32 	%p5, %r8, %r4;
	@%p5 bra 	$L__BB0_10;
	shl.b32 	%r25, %r8, 2;
	sub.s32 	%r27, %r12, %r25;
	ld.shared.f32 	%f14, [%r27+188];
	ld.shared.f32 	%f15, [%r27+252];
	add.f32 	%f16, %f14, %f15;
	st.shared.f32 	[%r27+252], %f16;
$L__BB0_10:
	bar.sync 	0;
	shl.b32 	%r9, %r1, 6;
	setp.ge.u32 	%p6, %r9, %r4;
	@%p6 bra 	$L__BB0_12;
	shl.b32 	%r28, %r9, 2;
	sub.s32 	%r30, %r12, %r28;
	ld.shared.f32 	%f17, [%r30+124];
	ld.shared.f32 	%f18, [%r30+252];
	add.f32 	%f19, %f17, %f18;
	st.shared.f32 	[%r30+252], %f19;
$L__BB0_12:
	bar.sync 	0;
	add.s32 	%r10, %r3, 2;
	bar.sync 	0;
	setp.ne.s32 	%p7, %r1, 0;
	@%p7 bra 	$L__BB0_14;
	ld.shared.f32 	%f20, [_ZZ15localScanKernelPfS_iE10inputSlice+124];
	ld.shared.f32 	%f21, [_ZZ15localScanKernelPfS_iE10inputSlice+188];
	add.f32 	%f22, %f20, %f21;
	st.shared.f32 	[_ZZ15localScanKernelPfS_iE10inputSlice+188], %f22;
$L__BB0_14:
	bar.sync 	0;
	setp.gt.u32 	%p8, %r1, 2;
	@%p8 bra 	$L__BB0_16;
	shl.b32 	%r31, %r10, 5;
	add.s32 	%r33, %r12, %r31;
	ld.shared.f32 	%f23, [%r33+-4];
	ld.shared.f32 	%f24, [%r33+28];
	add.f32 	%f25, %f23, %f24;
	st.shared.f32 	[%r33+28], %f25;
$L__BB0_16:
	bar.sync 	0;
	setp.gt.u32 	%p9, %r1, 6;
	@%p9 bra 	$L__BB0_18;
	shl.b32 	%r34, %r10, 4;
	add.s32 	%r36, %r12, %r34;
	ld.shared.f32 	%f26, [%r36+-4];
	ld.shared.f32 	%f27, [%r36+12];
	add.f32 	%f28, %f26, %f27;
	st.shared.f32 	[%r36+12], %f28;
$L__BB0_18:
	bar.sync 	0;
	setp.gt.u32 	%p10, %r1, 14;
	@%p10 bra 	$L__BB0_20;
	shl.b32 	%r37, %r10, 3;
	add.s32 	%r39, %r12, %r37;
	ld.shared.f32 	%f29, [%r39+-4];
	ld.shared.f32 	%f30, [%r39+4];
	add.f32 	%f31, %f29, %f30;
	st.shared.f32 	[%r39+4], %f31;
$L__BB0_20:
	bar.sync 	0;
	setp.gt.u32 	%p11, %r1, 30;
	@%p11 bra 	$L__BB0_22;
	add.s32 	%r40, %r2, %r11;
	ld.shared.f32 	%f32, [%r40+4];
	ld.shared.f32 	%f33, [%r40+8];
	add.f32 	%f34, %f32, %f33;
	st.shared.f32 	[%r40+8], %f34;
$L__BB0_22:
	bar.sync 	0;
	cvta.to.global.u64 	%rd6, %rd1;
	ld.shared.f32 	%f35, [%r2];
	add.s64 	%rd8, %rd6, %rd4;
	st.global.f32 	[%rd8], %f35;
	ret;

}
	// .globl	_Z18combineScansKernelPfS_i
.visible .entry _Z18combineScansKernelPfS_i(
	.param .u64 .ptr .align 1 _Z18combineScansKernelPfS_i_param_0,
	.param .u64 .ptr .align 1 _Z18combineScansKernelPfS_i_param_1,
	.param .u32 _Z18combineScansKernelPfS_i_param_2
)
{


	ret;

}


// ===== COMPILED SASS (sm_100) =====

	.target	sm_100

	.elftype	@"ET_EXEC"


//--------------------- .note.nv.tkinfo           --------------------------
	.section	.note.nv.tkinfo,"",@"SHT_NOTE"
	.sectionflags	@"SHF_NOTE_NV_TKINFO"
	.tkinfo
        /*0018*/ 	.word	0x00000002
        /*0030*/ 	.string	""
        /*0030*/ 	.string	"ptxas"
        /*0030*/ 	.string	"Cuda compilation tools, release 13.0, V13.0.88"
        /*0030*/ 	.string	"Build cuda_13.0.r13.0/compiler.36424714_0"
        /*0030*/ 	.string	"-arch sm_100 -m 64 "



//--------------------- .note.nv.cuinfo           --------------------------
	.section	.note.nv.cuinfo,"",@"SHT_NOTE"
	.sectionflags	@"SHF_NOTE_NV_CUINFO"
        /*0018*/ 	.short	0x0002
        /*001a*/ 	.short	0x0064
        /*001c*/ 	.short	0x0082
	.zero		2


//--------------------- .nv.info                  --------------------------
	.section	.nv.info,"",@"SHT_CUDA_INFO"
	.align	4


	//----- nvinfo : EIATTR_REGCOUNT
	.align		4
        /*0000*/ 	.byte	0x04, 0x2f
        /*0002*/ 	.short	(.L_1 - .L_0)
	.align		4
.L_0:
        /*0004*/ 	.word	index@(_Z15localScanKernelPfS_i)
        /*0008*/ 	.word	0x0000000d


	//----- nvinfo : EIATTR_FRAME_SIZE
	.align		4
.L_1:
        /*000c*/ 	.byte	0x04, 0x11
        /*000e*/ 	.short	(.L_3 - .L_2)
	.align		4
.L_2:
        /*0010*/ 	.word	index@(_Z15localScanKernelPfS_i)
        /*0014*/ 	.word	0x00000000


	//----- nvinfo : EIATTR_REGCOUNT
	.align		4
.L_3:
        /*0018*/ 	.byte	0x04, 0x2f
        /*001a*/ 	.short	(.L_5 - .L_4)
	.align		4
.L_4:
        /*001c*/ 	.word	index@(_Z18combineScansKernelPfS_i)
        /*0020*/ 	.word	0x00000004


	//----- nvinfo : EIATTR_FRAME_SIZE
	.align		4
.L_5:
        /*0024*/ 	.byte	0x04, 0x11
        /*0026*/ 	.short	(.L_7 - .L_6)
	.align		4
.L_6:
        /*0028*/ 	.word	index@(_Z18combineScansKernelPfS_i)
        /*002c*/ 	.word	0x00000000


	//----- nvinfo : EIATTR_MIN_STACK_SIZE
	.align		4
.L_7:
        /*0030*/ 	.byte	0x04, 0x12
        /*0032*/ 	.short	(.L_9 - .L_8)
	.align		4
.L_8:
        /*0034*/ 	.word	index@(_Z18combineScansKernelPfS_i)
        /*0038*/ 	.word	0x00000000


	//----- nvinfo : EIATTR_MIN_STACK_SIZE
	.align		4
.L_9:
        /*003c*/ 	.byte	0x04, 0x12
        /*003e*/ 	.short	(.L_11 - .L_10)
	.align		4
.L_10:
        /*0040*/ 	.word	index@(_Z15localScanKernelPfS_i)
        /*0044*/ 	.word	0x00000000
.L_11:


//--------------------- .nv.compat                --------------------------
	.section	.nv.compat,"",@"SHT_CUDA_COMPAT_INFO"
	.align	4
        /*0000*/ 	.byte	0x02, 0x09, 0x00, 0x00, 0x02, 0x02, 0x01, 0x00, 0x02, 0x05, 0x05, 0x00, 0x03, 0x07, 0x01, 0x01
        /*0010*/ 	.byte	0x02, 0x03, 0x00, 0x00, 0x02, 0x06, 0x01, 0x00, 0x04, 0x0b, 0x08, 0x00, 0x09, 0x00, 0x00, 0x00
        /*0020*/ 	.byte	0x00, 0x00, 0x00, 0x00


//--------------------- .nv.info._Z18combineScansKernelPfS_i --------------------------
	.section	.nv.info._Z18combineScansKernelPfS_i,"",@"SHT_CUDA_INFO"
	.sectionflags	@""
	.align	4


	//----- nvinfo : EIATTR_CUDA_API_VERSION
	.align		4
        /*0000*/ 	.byte	0x04, 0x37
        /*0002*/ 	.short	(.L_13 - .L_12)
.L_12:
        /*0004*/ 	.word	0x00000082


	//----- nvinfo : EIATTR_KPARAM_INFO
	.align		4
.L_13:
        /*0008*/ 	.byte	0x04, 0x17
        /*000a*/ 	.short	(.L_15 - .L_14)
.L_14:
        /*000c*/ 	.word	0x00000000
        /*0010*/ 	.short	0x0002
        /*0012*/ 	.short	0x0010
        /*0014*/ 	.byte	0x00, 0xf0, 0x11, 0x00


	//----- nvinfo : EIATTR_KPARAM_INFO
	.align		4
.L_15:
        /*0018*/ 	.byte	0x04, 0x17
        /*001a*/ 	.short	(.L_17 - .L_16)
.L_16:
        /*001c*/ 	.word	0x00000000
        /*0020*/ 	.short	0x0001
        /*0022*/ 	.short	0x0008
        /*0024*/ 	.byte	0x00, 0xf5, 0x21, 0x00


	//----- nvinfo : EIATTR_KPARAM_INFO
	.align		4
.L_17:
        /*0028*/ 	.byte	0x04, 0x17
        /*002a*/ 	.short	(.L_19 - .L_18)
.L_18:
        /*002c*/ 	.word	0x00000000
        /*0030*/ 	.short	0x0000
        /*0032*/ 	.short	0x0000
        /*0034*/ 	.byte	0x00, 0xf5, 0x21, 0x00


	//----- nvinfo : EIATTR_SPARSE_MMA_MASK
	.align		4
.L_19:
        /*0038*/ 	.byte	0x03, 0x50
        /*003a*/ 	.short	0x0000


	//----- nvinfo : EIATTR_MAXREG_COUNT
	.align		4
        /*003c*/ 	.byte	0x03, 0x1b
        /*003e*/ 	.short	0x00ff


	//----- nvinfo : EIATTR_MERCURY_ISA_VERSION
	.align		4
        /*0040*/ 	.byte	0x03, 0x5f
        /*0042*/ 	.short	0x0101


	//----- nvinfo : EIATTR_VRC_CTA_INIT_COUNT
	.align		4
        /*0044*/ 	.byte	0x02, 0x4a
	.zero		1
	.zero		1


	//----- nvinfo : EIATTR_EXIT_INSTR_OFFSETS
	.align		4
        /*0048*/ 	.byte	0x04, 0x1c
        /*004a*/ 	.short	(.L_21 - .L_20)


	//   ....[0]....
.L_20:
        /*004c*/ 	.word	0x00000010


	//----- nvinfo : EIATTR_CBANK_PARAM_SIZE
	.align		4
.L_21:
        /*0050*/ 	.byte	0x03, 0x19
        /*0052*/ 	.short	0x0014


	//----- nvinfo : EIATTR_PARAM_CBANK
	.align		4
        /*0054*/ 	.byte	0x04, 0x0a
        /*0056*/ 	.short	(.L_23 - .L_22)
	.align		4
.L_22:
        /*0058*/ 	.word	index@(.nv.constant0._Z18combineScansKernelPfS_i)
        /*005c*/ 	.short	0x0380
        /*005e*/ 	.short	0x0014


	//----- nvinfo : EIATTR_SW_WAR
	.align		4
.L_23:
        /*0060*/ 	.byte	0x04, 0x36
        /*0062*/ 	.short	(.L_25 - .L_24)
.L_24:
        /*0064*/ 	.word	0x00000008
.L_25:


//--------------------- .nv.info._Z15localScanKernelPfS_i --------------------------
	.section	.nv.info._Z15localScanKernelPfS_i,"",@"SHT_CUDA_INFO"
	.sectionflags	@""
	.align	4


	//----- nvinfo : EIATTR_CUDA_API_VERSION
	.align		4
        /*0000*/ 	.byte	0x04, 0x37
        /*0002*/ 	.short	(.L_27 - .L_26)
.L_26:
        /*0004*/ 	.word	0x00000082


	//----- nvinfo : EIATTR_KPARAM_INFO
	.align		4
.L_27:
        /*0008*/ 	.byte	0x04, 0x17
        /*000a*/ 	.short	(.L_29 - .L_28)
.L_28:
        /*000c*/ 	.word	0x00000000
        /*0010*/ 	.short	0x0002
        /*0012*/ 	.short	0x0010
        /*0014*/ 	.byte	0x00, 0xf0, 0x11, 0x00


	//----- nvinfo : EIATTR_KPARAM_INFO
	.align		4
.L_29:
        /*0018*/ 	.byte	0x04, 0x17
        /*001a*/ 	.short	(.L_31 - .L_30)
.L_30:
        /*001c*/ 	.word	0x00000000
        /*0020*/ 	.short	0x0001
        /*0022*/ 	.short	0x0008
        /*0024*/ 	.byte	0x00, 0xf5, 0x21, 0x00


	//----- nvinfo : EIATTR_KPARAM_INFO
	.align		4
.L_31:
        /*0028*/ 	.byte	0x04, 0x17
        /*002a*/ 	.short	(.L_33 - .L_32)
.L_32:
        /*002c*/ 	.word	0x00000000
        /*0030*/ 	.short	0x0000
        /*0032*/ 	.short	0x0000
        /*0034*/ 	.byte	0x00, 0xf5, 0x21, 0x00


	//----- nvinfo : EIATTR_SPARSE_MMA_MASK
	.align		4
.L_33:
        /*0038*/ 	.byte	0x03, 0x50
        /*003a*/ 	.short	0x0000


	//----- nvinfo : EIATTR_MAXREG_COUNT
	.align		4
        /*003c*/ 	.byte	0x03, 0x1b
        /*003e*/ 	.short	0x00ff


	//----- nvinfo : EIATTR_NUM_BARRIERS
	.align		4
        /*0040*/ 	.byte	0x02, 0x4c
        /*0042*/ 	.byte	0x01
	.zero		1


	//----- nvinfo : EIATTR_MERCURY_ISA_VERSION
	.align		4
        /*0044*/ 	.byte	0x03, 0x5f
        /*0046*/ 	.short	0x0101


	//----- nvinfo : EIATTR_VRC_CTA_INIT_COUNT
	.align		4
        /*0048*/ 	.byte	0x02, 0x4a
	.zero		1
	.zero		1


	//----- nvinfo : EIATTR_EXIT_INSTR_OFFSETS
	.align		4
        /*004c*/ 	.byte	0x04, 0x1c
        /*004e*/ 	.short	(.L_35 - .L_34)


	//   ....[0]....
.L_34:
        /*0050*/ 	.word	0x00000660


	//----- nvinfo : EIATTR_CBANK_PARAM_SIZE
	.align		4
.L_35:
        /*0054*/ 	.byte	0x03, 0x19
        /*0056*/ 	.short	0x0014


	//----- nvinfo : EIATTR_PARAM_CBANK
	.align		4
        /*0058*/ 	.byte	0x04, 0x0a
        /*005a*/ 	.short	(.L_37 - .L_36)
	.align		4
.L_36:
        /*005c*/ 	.word	index@(.nv.constant0._Z15localScanKernelPfS_i)
        /*0060*/ 	.short	0x0380
        /*0062*/ 	.short	0x0014


	//----- nvinfo : EIATTR_SW_WAR
	.align		4
.L_37:
        /*0064*/ 	.byte	0x04, 0x36
        /*0066*/ 	.short	(.L_39 - .L_38)
.L_38:
        /*0068*/ 	.word	0x00000008
.L_39:


//--------------------- .nv.callgraph             --------------------------
	.section	.nv.callgraph,"",@"SHT_CUDA_CALLGRAPH"
	.align	4
	.sectionentsize	8
	.align		4
        /*0000*/ 	.word	0x00000000
	.align		4
        /*0004*/ 	.word	0xffffffff
	.align		4
        /*0008*/ 	.word	0x00000000
	.align		4
        /*000c*/ 	.word	0xfffffffe
	.align		4
        /*0010*/ 	.word	0x00000000
	.align		4
        /*0014*/ 	.word	0xfffffffd
	.align		4
        /*0018*/ 	.word	0x00000000
	.align		4
        /*001c*/ 	.word	0xfffffffc


//--------------------- .text._Z18combineScansKernelPfS_i --------------------------
	.section	.text._Z18combineScansKernelPfS_i,"ax",@progbits
	.align	128
        .global         _Z18combineScansKernelPfS_i
        .type           _Z18combineScansKernelPfS_i,@function
        .size           _Z18combineScansKernelPfS_i,(.L_x_2 - _Z18combineScansKernelPfS_i)
        .other          _Z18combineScansKernelPfS_i,@"STO_CUDA_ENTRY STV_DEFAULT"
_Z18combineScansKernelPfS_i:
.text._Z18combineScansKernelPfS_i:
[----:B------:R-:W-:Y:S01]  /*0000*/  LDC R1, c[0x0][0x37c] ;  /* 0x0000df00ff017b82 */ /* 0x000fe20000000800 */
[----:B------:R-:W-:Y:S05]  /*0010*/  EXIT ;  /* 0x000000000000794d */ /* 0x000fea0003800000 */
.L_x_0:
[----:B------:R-:W-:-:S00]  /*0020*/  BRA `(.L_x_0) ;  /* 0xfffffffc00fc7947 */ /* 0x000fc0000383ffff */
[----:B------:R-:W-:-:S00]  /*0030*/  NOP ;  /* 0x0000000000007918 */ /* 0x000fc00000000000 */
        /* <DEDUP_REMOVED lines=12> */
.L_x_2:


//--------------------- .text._Z15localScanKernelPfS_i --------------------------
	.section	.text._Z15localScanKernelPfS_i,"ax",@progbits
	.align	128
        .global         _Z15localScanKernelPfS_i
        .type           _Z15localScanKernelPfS_i,@function
        .size           _Z15localScanKernelPfS_i,(.L_x_3 - _Z15localScanKernelPfS_i)
        .other          _Z15localScanKernelPfS_i,@"STO_CUDA_ENTRY STV_DEFAULT"
_Z15localScanKernelPfS_i:
.text._Z15localScanKernelPfS_i:
[----:B------:R-:W-:Y:S01]  /*0000*/  LDC R1, c[0x0][0x37c] ;  /* 0x0000df00ff017b82 */ /* 0x000fe20000000800 */
[----:B------:R-:W0:Y:S07]  /*0010*/  S2R R0, SR_TID.X ;  /* 0x0000000000007919 */ /* 0x000e2e0000002100 */
[----:B------:R-:W0:Y:S01]  /*0020*/  LDC.64 R4, c[0x0][0x388] ;  /* 0x0000e200ff047b82 */ /* 0x000e220000000a00 */
[----:B------:R-:W1:Y:S01]  /*0030*/  LDCU.64 UR6, c[0x0][0x358] ;  /* 0x00006b00ff0677ac */ /* 0x000e620008000a00 */
[----:B0-----:R-:W-:-:S06]  /*0040*/  IMAD.WIDE.U32 R4, R0, 0x4, R4 ;  /* 0x0000000400047825 */ /* 0x001fcc00078e0004 */
[----:B-1----:R0:W2:Y:S01]  /*0050*/  LDG.E R5, desc[UR6][R4.64] ;  /* 0x0000000604057981 */ /* 0x0020a2000c1e1900 */
[----:B------:R-:W1:Y:S01]  /*0060*/  S2UR UR5, SR_CgaCtaId ;  /* 0x00000000000579c3 */ /* 0x000e620000008800 */
[----:B------:R-:W3:Y:S01]  /*0070*/  LDCU UR8, c[0x0][0x360] ;  /* 0x00006c00ff0877ac */ /* 0x000ee20008000800 */
[----:B------:R-:W-:Y:S01]  /*0080*/  SHF.L.U32 R2, R0, 0x1, RZ ;  /* 0x0000000100027819 */ /* 0x000fe200000006ff */
[----:B------:R-:W-:-:S03]  /*0090*/  UMOV UR4, 0x400 ;  /* 0x0000040000047882 */ /* 0x000fc60000000000 */
[----:B---3--:R-:W-:Y:S01]  /*00a0*/  ISETP.GE.U32.AND P1, PT, R2, UR8, PT ;  /* 0x0000000802007c0c */ /* 0x008fe2000bf26070 */
[----:B------:R-:W-:Y:S01]  /*00b0*/  IMAD.SHL.U32 R2, R0, 0x4, RZ ;  /* 0x0000000400027824 */ /* 0x000fe200078e00ff */
[----:B-1----:R-:W-:-:S04]  /*00c0*/  ULEA UR4, UR5, UR4, 0x18 ;  /* 0x0000000405047291 */ /* 0x002fc8000f8ec0ff */
[----:B------:R-:W-:Y:S02]  /*00d0*/  ISETP.GE.U32.AND P0, PT, R2, UR8, PT ;  /* 0x0000000802007c0c */ /* 0x000fe4000bf06070 */
[----:B------:R-:W-:Y:S02]  /*00e0*/  MOV R3, UR4 ;  /* 0x0000000400037c02 */ /* 0x000fe40008000f00 */
[----:B------:R-:W-:-:S03]  /*00f0*/  MOV R9, UR4 ;  /* 0x0000000400097c02 */ /* 0x000fc60008000f00 */
[----:B------:R-:W-:-:S06]  /*0100*/  @!P1 IMAD R3, R0, -0x8, R3 ;  /* 0xfffffff800039824 */ /* 0x000fcc00078e0203 */
[C---:B0-----:R-:W-:Y:S01]  /*0110*/  @!P0 IMAD R4, R0.reuse, -0x10, R9 ;  /* 0xfffffff000048824 */ /* 0x041fe200078e0209 */
[----:B--2---:R0:W-:Y:S01]  /*0120*/  STS [R2+UR4], R5 ;  /* 0x0000000502007988 */ /* 0x0041e20008000804 */
[----:B------:R-:W-:Y:S01]  /*0130*/  BAR.SYNC.DEFER_BLOCKING 0x0 ;  /* 0x0000000000007b1d */ /* 0x000fe20000010000 */
[----:B0-----:R-:W-:-:S05]  /*0140*/  SHF.L.U32 R5, R0, 0x3, RZ ;  /* 0x0000000300057819 */ /* 0x001fca00000006ff */
[----:B------:R-:W0:Y:S02]  /*0150*/  @!P1 LDS.64 R6, [R3+0xf8] ;  /* 0x0000f80003069984 */ /* 0x000e240000000a00 */
[----:B0-----:R-:W-:-:S05]  /*0160*/  @!P1 FADD R6, R6, R7 ;  /* 0x0000000706069221 */ /* 0x001fca0000000000 */
[----:B------:R-:W-:Y:S01]  /*0170*/  @!P1 STS [R3+0xfc], R6 ;  /* 0x0000fc0603009388 */ /* 0x000fe20000000800 */
[----:B------:R-:W-:Y:S01]  /*0180*/  BAR.SYNC.DEFER_BLOCKING 0x0 ;  /* 0x0000000000007b1d */ /* 0x000fe20000010000 */
[----:B------:R-:W-:Y:S01]  /*0190*/  ISETP.GE.U32.AND P1, PT, R5, UR8, PT ;  /* 0x0000000805007c0c */ /* 0x000fe2000bf26070 */
[----:B------:R-:W-:-:S12]  /*01a0*/  IMAD.U32 R5, RZ, RZ, UR4 ;  /* 0x00000004ff057e24 */ /* 0x000fd8000f8e00ff */
[C---:B------:R-:W-:Y:S01]  /*01b0*/  @!P1 IMAD R5, R0.reuse, -0x20, R5 ;  /* 0xffffffe000059824 */ /* 0x040fe200078e0205 */
[----:B------:R-:W-:Y:S04]  /*01c0*/  @!P0 LDS R7, [R4+0xf4] ;  /* 0x0000f40004078984 */ /* 0x000fe80000000800 */
[----:B------:R-:W0:Y:S02]  /*01d0*/  @!P0 LDS R8, [R4+0xfc] ;  /* 0x0000fc0004088984 */ /* 0x000e240000000800 */
[----:B0-----:R-:W-:Y:S01]  /*01e0*/  @!P0 FADD R7, R7, R8 ;  /* 0x0000000807078221 */ /* 0x001fe20000000000 */
[----:B------:R-:W-:-:S04]  /*01f0*/  SHF.L.U32 R8, R0, 0x4, RZ ;  /* 0x0000000400087819 */ /* 0x000fc800000006ff */
[----:B------:R-:W-:Y:S01]  /*0200*/  @!P0 STS [R4+0xfc], R7 ;  /* 0x0000fc0704008388 */ /* 0x000fe20000000800 */
[----:B------:R-:W-:Y:S01]  /*0210*/  BAR.SYNC.DEFER_BLOCKING 0x0 ;  /* 0x0000000000007b1d */ /* 0x000fe20000010000 */
[----:B------:R-:W-:Y:S02]  /*0220*/  ISETP.GE.U32.AND P0, PT, R8, UR8, PT ;  /* 0x0000000808007c0c */ /* 0x000fe4000bf06070 */
[----:B------:R-:W-:-:S03]  /*0230*/  SHF.L.U32 R8, R0, 0x5, RZ ;  /* 0x0000000500087819 */ /* 0x000fc600000006ff */
[----:B------:R-:W-:Y:S04]  /*0240*/  @!P1 LDS R3, [R5+0xec] ;  /* 0x0000ec0005039984 */ /* 0x000fe80000000800 */
[----:B------:R-:W0:Y:S02]  /*0250*/  @!P1 LDS R6, [R5+0xfc] ;  /* 0x0000fc0005069984 */ /* 0x000e240000000800 */
[----:B0-----:R-:W-:Y:S02]  /*0260*/  @!P1 FADD R6, R3, R6 ;  /* 0x0000000603069221 */ /* 0x001fe40000000000 */
[----:B------:R-:W-:-:S03]  /*0270*/  @!P0 IMAD R3, R0, -0x40, R9 ;  /* 0xffffffc000038824 */ /* 0x000fc600078e0209 */
[----:B------:R-:W-:Y:S01]  /*0280*/  @!P1 STS [R5+0xfc], R6 ;  /* 0x0000fc0605009388 */ /* 0x000fe20000000800 */
[----:B------:R-:W-:Y:S01]  /*0290*/  BAR.SYNC.DEFER_BLOCKING 0x0 ;  /* 0x0000000000007b1d */ /* 0x000fe20000010000 */
[----:B------:R-:W-:Y:S01]  /*02a0*/  ISETP.GE.U32.AND P1, PT, R8, UR8, PT ;  /* 0x0000000808007c0c */ /* 0x000fe2000bf26070 */
[----:B------:R-:W-:-:S04]  /*02b0*/  IMAD.SHL.U32 R8, R0, 0x40, RZ ;  /* 0x0000004000087824 */ /* 0x000fc800078e00ff */
[----:B------:R-:W-:Y:S04]  /*02c0*/  @!P0 LDS R4, [R3+0xdc] ;  /* 0x0000dc0003048984 */ /* 0x000fe80000000800 */
[----:B------:R-:W0:Y:S02]  /*02d0*/  @!P0 LDS R7, [R3+0xfc] ;  /* 0x0000fc0003078984 */ /* 0x000e240000000800 */
[----:B0-----:R-:W-:Y:S02]  /*02e0*/  @!P0 FADD R4, R4, R7 ;  /* 0x0000000704048221 */ /* 0x001fe40000000000 */
[----:B------:R-:W-:-:S03]  /*02f0*/  @!P1 IMAD R7, R0, -0x80, R9 ;  /* 0xffffff8000079824 */ /* 0x000fc600078e0209 */
[----:B------:R-:W-:Y:S01]  /*0300*/  @!P0 STS [R3+0xfc], R4 ;  /* 0x0000fc0403008388 */ /* 0x000fe20000000800 */
[----:B------:R-:W-:Y:S01]  /*0310*/  BAR.SYNC.DEFER_BLOCKING 0x0 ;  /* 0x0000000000007b1d */ /* 0x000fe20000010000 */
[----:B------:R-:W-:-:S05]  /*0320*/  ISETP.GE.U32.AND P0, PT, R8, UR8, PT ;  /* 0x0000000808007c0c */ /* 0x000fca000bf06070 */
[----:B------:R-:W-:Y:S04]  /*0330*/  @!P1 LDS R5, [R7+0xbc] ;  /* 0x0000bc0007059984 */ /* 0x000fe80000000800 */
[----:B------:R-:W0:Y:S02]  /*0340*/  @!P1 LDS R6, [R7+0xfc] ;  /* 0x0000fc0007069984 */ /* 0x000e240000000800 */
[----:B0-----:R-:W-:Y:S02]  /*0350*/  @!P1 FADD R6, R5, R6 ;  /* 0x0000000605069221 */ /* 0x001fe40000000000 */
[----:B------:R-:W-:-:S03]  /*0360*/  @!P0 IMAD R5, R0, -0x100, R9 ;  /* 0xffffff0000058824 */ /* 0x000fc600078e0209 */
[----:B------:R-:W-:Y:S01]  /*0370*/  @!P1 STS [R7+0xfc], R6 ;  /* 0x0000fc0607009388 */ /* 0x000fe20000000800 */
[----:B------:R-:W-:Y:S01]  /*0380*/  BAR.SYNC.DEFER_BLOCKING 0x0 ;  /* 0x0000000000007b1d */ /* 0x000fe20000010000 */
[----:B------:R-:W-:-:S05]  /*0390*/  ISETP.NE.AND P1, PT, R0, RZ, PT ;  /* 0x000000ff0000720c */ /* 0x000fca0003f25270 */
[----:B------:R-:W-:Y:S04]  /*03a0*/  @!P0 LDS R3, [R5+0x7c] ;  /* 0x00007c0005038984 */ /* 0x000fe80000000800 */
[----:B------:R-:W0:Y:S02]  /*03b0*/  @!P0 LDS R4, [R5+0xfc] ;  /* 0x0000fc0005048984 */ /* 0x000e240000000800 */
[----:B0-----:R-:W-:-:S05]  /*03c0*/  @!P0 FADD R4, R3, R4 ;  /* 0x0000000403048221 */ /* 0x001fca0000000000 */
[----:B------:R-:W-:Y:S01]  /*03d0*/  @!P0 STS [R5+0xfc], R4 ;  /* 0x0000fc0405008388 */ /* 0x000fe20000000800 */
[----:B------:R-:W-:Y:S08]  /*03e0*/  BAR.SYNC.DEFER_BLOCKING 0x0 ;  /* 0x0000000000007b1d */ /* 0x000ff00000010000 */
[----:B------:R-:W-:Y:S01]  /*03f0*/  BAR.SYNC.DEFER_BLOCKING 0x0 ;  /* 0x0000000000007b1d */ /* 0x000fe20000010000 */
[----:B------:R-:W-:-:S13]  /*0400*/  ISETP.GT.U32.AND P0, PT, R0, 0x2, PT ;  /* 0x000000020000780c */ /* 0x000fda0003f04070 */
[----:B------:R-:W-:Y:S01]  /*0410*/  @!P0 LEA R6, R0, 0x40, 0x6 ;  /* 0x0000004000068811 */ /* 0x000fe200078e30ff */
[----:B------:R-:W-:Y:S04]  /*0420*/  @!P1 LDS R3, [UR4+0x7c] ;  /* 0x00007c04ff039984 */ /* 0x000fe80008000800 */
[----:B------:R-:W0:Y:S02]  /*0430*/  @!P1 LDS R8, [UR4+0xbc] ;  /* 0x0000bc04ff089984 */ /* 0x000e240008000800 */
[----:B0-----:R-:W-:-:S05]  /*0440*/  @!P1 FADD R3, R3, R8 ;  /* 0x0000000803039221 */ /* 0x001fca0000000000 */
[----:B------:R0:W-:Y:S01]  /*0450*/  @!P1 STS [UR4+0xbc], R3 ;  /* 0x0000bc03ff009988 */ /* 0x0001e20008000804 */
[----:B------:R-:W-:Y:S01]  /*0460*/  BAR.SYNC.DEFER_BLOCKING 0x0 ;  /* 0x0000000000007b1d */ /* 0x000fe20000010000 */
[----:B------:R-:W-:Y:S02]  /*0470*/  ISETP.GT.U32.AND P1, PT, R0, 0x6, PT ;  /* 0x000000060000780c */ /* 0x000fe40003f24070 */
[----:B0-----:R-:W-:-:S03]  /*0480*/  IADD3 R3, PT, PT, R2, UR4, RZ ;  /* 0x0000000402037c10 */ /* 0x001fc6000fffe0ff */
[----:B------:R-:W-:Y:S04]  /*0490*/  @!P0 LDS R7, [R6+UR4+-0x4] ;  /* 0xfffffc0406078984 */ /* 0x000fe80008000800 */
[----:B------:R-:W0:Y:S02]  /*04a0*/  @!P0 LDS R4, [R6+UR4+0x1c] ;  /* 0x00001c0406048984 */ /* 0x000e240008000800 */
[----:B0-----:R-:W-:Y:S02]  /*04b0*/  @!P0 FADD R7, R7, R4 ;  /* 0x0000000407078221 */ /* 0x001fe40000000000 */
[----:B------:R-:W-:-:S03]  /*04c0*/  @!P1 LEA R4, R0, 0x20, 0x5 ;  /* 0x0000002000049811 */ /* 0x000fc600078e28ff */
[----:B------:R-:W-:Y:S01]  /*04d0*/  @!P0 STS [R6+UR4+0x1c], R7 ;  /* 0x00001c0706008988 */ /* 0x000fe20008000804 */
[----:B------:R-:W-:Y:S01]  /*04e0*/  BAR.SYNC.DEFER_BLOCKING 0x0 ;  /* 0x0000000000007b1d */ /* 0x000fe20000010000 */
[----:B------:R-:W-:-:S05]  /*04f0*/  ISETP.GT.U32.AND P0, PT, R0, 0xe, PT ;  /* 0x0000000e0000780c */ /* 0x000fca0003f04070 */
[----:B------:R-:W-:Y:S04]  /*0500*/  @!P1 LDS R5, [R4+UR4+-0x4] ;  /* 0xfffffc0404059984 */ /* 0x000fe80008000800 */
[----:B------:R-:W0:Y:S02]  /*0510*/  @!P1 LDS R8, [R4+UR4+0xc] ;  /* 0x00000c0404089984 */ /* 0x000e240008000800 */
[----:B0-----:R-:W-:Y:S02]  /*0520*/  @!P1 FADD R5, R5, R8 ;  /* 0x0000000805059221 */ /* 0x001fe40000000000 */
[----:B------:R-:W-:-:S03]  /*0530*/  @!P0 LEA R8, R0, 0x10, 0x4 ;  /* 0x0000001000088811 */ /* 0x000fc600078e20ff */
[----:B------:R-:W-:Y:S01]  /*0540*/  @!P1 STS [R4+UR4+0xc], R5 ;  /* 0x00000c0504009988 */ /* 0x000fe20008000804 */
[----:B------:R-:W-:Y:S01]  /*0550*/  BAR.SYNC.DEFER_BLOCKING 0x0 ;  /* 0x0000000000007b1d */ /* 0x000fe20000010000 */
[----:B------:R-:W-:-:S13]  /*0560*/  ISETP.GT.U32.AND P1, PT, R0, 0x1e, PT ;  /* 0x0000001e0000780c */ /* 0x000fda0003f24070 */
[----:B------:R-:W-:Y:S01]  /*0570*/  @!P1 IADD3 R3, PT, PT, R2, R3, RZ ;  /* 0x0000000302039210 */ /* 0x000fe20007ffe0ff */
[----:B------:R-:W-:Y:S04]  /*0580*/  @!P0 LDS R9, [R8+UR4+-0x4] ;  /* 0xfffffc0408098984 */ /* 0x000fe80008000800 */
[----:B------:R-:W0:Y:S02]  /*0590*/  @!P0 LDS R10, [R8+UR4+0x4] ;  /* 0x00000404080a8984 */ /* 0x000e240008000800 */
[----:B0-----:R-:W-:-:S05]  /*05a0*/  @!P0 FADD R9, R9, R10 ;  /* 0x0000000a09098221 */ /* 0x001fca0000000000 */
[----:B------:R-:W-:Y:S01]  /*05b0*/  @!P0 STS [R8+UR4+0x4], R9 ;  /* 0x0000040908008988 */ /* 0x000fe20008000804 */
[----:B------:R-:W-:Y:S06]  /*05c0*/  BAR.SYNC.DEFER_BLOCKING 0x0 ;  /* 0x0000000000007b1d */ /* 0x000fec0000010000 */
[----:B------:R-:W-:Y:S04]  /*05d0*/  @!P1 LDS R6, [R3+0x4] ;  /* 0x0000040003069984 */ /* 0x000fe80000000800 */
[----:B------:R-:W0:Y:S02]  /*05e0*/  @!P1 LDS R5, [R3+0x8] ;  /* 0x0000080003059984 */ /* 0x000e240000000800 */
[----:B0-----:R-:W-:-:S02]  /*05f0*/  @!P1 FADD R6, R6, R5 ;  /* 0x0000000506069221 */ /* 0x001fc40000000000 */
[----:B------:R-:W0:Y:S03]  /*0600*/  LDC.64 R4, c[0x0][0x380] ;  /* 0x0000e000ff047b82 */ /* 0x000e260000000a00 */
[----:B------:R-:W-:Y:S05]  /*0610*/  @!P1 STS [R3+0x8], R6 ;  /* 0x0000080603009388 */ /* 0x000fea0000000800 */
[----:B------:R-:W-:Y:S01]  /*0620*/  BAR.SYNC.DEFER_BLOCKING 0x0 ;  /* 0x0000000000007b1d */ /* 0x000fe20000010000 */
[----:B0-----:R-:W-:-:S05]  /*0630*/  IMAD.WIDE.U32 R4, R0, 0x4, R4 ;  /* 0x0000000400047825 */ /* 0x001fca00078e0004 */
[----:B------:R-:W0:Y:S04]  /*0640*/  LDS R7, [R2+UR4] ;  /* 0x0000000402077984 */ /* 0x000e280008000800 */
[----:B0-----:R-:W-:Y:S01]  /*0650*/  STG.E desc[UR6][R4.64], R7 ;  /* 0x0000000704007986 */ /* 0x001fe2000c101906 */
[----:B------:R-:W-:Y:S05]  /*0660*/  EXIT ;  /* 0x000000000000794d */ /* 0x000fea0003800000 */
.L_x_1:
        /* <DEDUP_REMOVED lines=9> */
.L_x_3:


//--------------------- .nv.shared.reserved.0     --------------------------
	.section	.nv.shared.reserved.0,"aw",@nobits
	.weak		__nv_reservedSMEM_offset_0_alias
	.size		__nv_reservedSMEM_offset_0_alias, 0, 64
	.other		__nv_reservedSMEM_offset_0_alias,@"STO_CUDA_RESERVED_SHARED STV_DEFAULT"
__nv_reservedSMEM_offset_0_alias:
	.zero		0
	.zero		64


//--------------------- .nv.shared._Z15localScanKernelPfS_i --------------------------
	.section	.nv.shared._Z15localScanKernelPfS_i,"aw",@nobits
	.sectionflags	@""
	.align	4
.nv.shared._Z15localScanKernelPfS_i:
	.zero		1280


//--------------------- .nv.constant0._Z18combineScansKernelPfS_i --------------------------
	.section	.nv.constant0._Z18combineScansKernelPfS_i,"a",@progbits
	.sectionflags	@""
	.align	4
.nv.constant0._Z18combineScansKernelPfS_i:
	.zero		916


//--------------------- .nv.constant0._Z15localScanKernelPfS_i --------------------------
	.section	.nv.constant0._Z15localScanKernelPfS_i,"a",@progbits
	.sectionflags	@""
	.align	4
.nv.constant0._Z15localScanKernelPfS_i:
	.zero		916


//--------------------- SYMBOLS --------------------------

	.type		.nv.reservedSmem.offset0,@object
	.size		.nv.reservedSmem.offset0,0x4
	.type		.nv.reservedSmem.cap,@object
	.size		.nv.reservedSmem.cap,0x4
